	.headerflags	@"EF_CUDA_TEXMODE_UNIFIED EF_CUDA_64BIT_ADDRESS EF_CUDA_ACCELERATORS EF_CUDA_SM90 EF_CUDA_VIRTUAL_SM(EF_CUDA_SM90)"
	.elftype	@"ET_EXEC"


//--------------------- .nv.info                  --------------------------
	.section	.nv.info,"",@"SHT_CUDA_INFO"
	.align	4


	//----- nvinfo : EIATTR_REGCOUNT
	.align		4
        /*0000*/ 	.byte	0x04, 0x2f
        /*0002*/ 	.short	(.L_3 - .L_2)
	.align		4
.L_2:
        /*0004*/ 	.word	index@(triton_poi_fused__native_batch_norm_legit_no_training_relu_4)
        /*0008*/ 	.word	0x00000012


	//----- nvinfo : EIATTR_MIN_STACK_SIZE
	.align		4
.L_3:
        /*000c*/ 	.byte	0x04, 0x12
        /*000e*/ 	.short	(.L_5 - .L_4)
	.align		4
.L_4:
        /*0010*/ 	.word	index@(triton_poi_fused__native_batch_norm_legit_no_training_relu_4)
        /*0014*/ 	.word	0x00000000


	//----- nvinfo : EIATTR_FRAME_SIZE
	.align		4
.L_5:
        /*0018*/ 	.byte	0x04, 0x11
        /*001a*/ 	.short	(.L_7 - .L_6)
	.align		4
.L_6:
        /*001c*/ 	.word	index@(triton_poi_fused__native_batch_norm_legit_no_training_relu_4)
        /*0020*/ 	.word	0x00000000


	//----- nvinfo : EIATTR_MIN_STACK_SIZE
	.align		4
.L_7:
        /*0024*/ 	.byte	0x04, 0x12
        /*0026*/ 	.short	(.L_9 - .L_8)
	.align		4
.L_8:
        /*0028*/ 	.word	index@(triton_poi_fused__native_batch_norm_legit_no_training_relu_4)
        /*002c*/ 	.word	0x00000000
.L_9:


//--------------------- .nv.info.triton_poi_fused__native_batch_norm_legit_no_training_relu_4 --------------------------
	.section	.nv.info.triton_poi_fused__native_batch_norm_legit_no_training_relu_4,"",@"SHT_CUDA_INFO"
	.sectionflags	@""
	.align	4


	//----- nvinfo : EIATTR_CUDA_API_VERSION
	.align		4
        /*0000*/ 	.byte	0x04, 0x37
        /*0002*/ 	.short	(.L_11 - .L_10)
.L_10:
        /*0004*/ 	.word	0x0000007c


	//----- nvinfo : EIATTR_KPARAM_INFO
	.align		4
.L_11:
        /*0008*/ 	.byte	0x04, 0x17
        /*000a*/ 	.short	(.L_13 - .L_12)
.L_12:
        /*000c*/ 	.word	0x00000000
        /*0010*/ 	.short	0x0006
        /*0012*/ 	.short	0x0030
        /*0014*/ 	.byte	0x00, 0xf0, 0x11, 0x00


	//----- nvinfo : EIATTR_KPARAM_INFO
	.align		4
.L_13:
        /*0018*/ 	.byte	0x04, 0x17
        /*001a*/ 	.short	(.L_15 - .L_14)
.L_14:
        /*001c*/ 	.word	0x00000000
        /*0020*/ 	.short	0x0005
        /*0022*/ 	.short	0x0028
        /*0024*/ 	.byte	0x00, 0xf4, 0x21, 0x00


	//----- nvinfo : EIATTR_KPARAM_INFO
	.align		4
.L_15:
        /*0028*/ 	.byte	0x04, 0x17
        /*002a*/ 	.short	(.L_17 - .L_16)
.L_16:
        /*002c*/ 	.word	0x00000000
        /*0030*/ 	.short	0x0004
        /*0032*/ 	.short	0x0020
        /*0034*/ 	.byte	0x00, 0xf4, 0x21, 0x00


	//----- nvinfo : EIATTR_KPARAM_INFO
	.align		4
.L_17:
        /*0038*/ 	.byte	0x04, 0x17
        /*003a*/ 	.short	(.L_19 - .L_18)
.L_18:
        /*003c*/ 	.word	0x00000000
        /*0040*/ 	.short	0x0003
        /*0042*/ 	.short	0x0018
        /*0044*/ 	.byte	0x00, 0xf4, 0x21, 0x00


	//----- nvinfo : EIATTR_KPARAM_INFO
	.align		4
.L_19:
        /*0048*/ 	.byte	0x04, 0x17
        /*004a*/ 	.short	(.L_21 - .L_20)
.L_20:
        /*004c*/ 	.word	0x00000000
        /*0050*/ 	.short	0x0002
        /*0052*/ 	.short	0x0010
        /*0054*/ 	.byte	0x00, 0xf4, 0x21, 0x00


	//----- nvinfo : EIATTR_KPARAM_INFO
	.align		4
.L_21:
        /*0058*/ 	.byte	0x04, 0x17
        /*005a*/ 	.short	(.L_23 - .L_22)
.L_22:
        /*005c*/ 	.word	0x00000000
        /*0060*/ 	.short	0x0001
        /*0062*/ 	.short	0x0008
        /*0064*/ 	.byte	0x00, 0xf4, 0x21, 0x00


	//----- nvinfo : EIATTR_KPARAM_INFO
	.align		4
.L_23:
        /*0068*/ 	.byte	0x04, 0x17
        /*006a*/ 	.short	(.L_25 - .L_24)
.L_24:
        /*006c*/ 	.word	0x00000000
        /*0070*/ 	.short	0x0000
        /*0072*/ 	.short	0x0000
        /*0074*/ 	.byte	0x00, 0xf4, 0x21, 0x00


	//----- nvinfo : EIATTR_SPARSE_MMA_MASK
	.align		4
.L_25:
        /*0078*/ 	.byte	0x03, 0x50
        /*007a*/ 	.short	0x0000


	//----- nvinfo : EIATTR_MAXREG_COUNT
	.align		4
        /*007c*/ 	.byte	0x03, 0x1b
        /*007e*/ 	.short	0x00ff


	//----- nvinfo : EIATTR_EXIT_INSTR_OFFSETS
	.align		4
        /*0080*/ 	.byte	0x04, 0x1c
        /*0082*/ 	.short	(.L_27 - .L_26)


	//   ....[0]....
.L_26:
        /*0084*/ 	.word	0x000003c0


	//----- nvinfo : EIATTR_REQNTID
	.align		4
.L_27:
        /*0088*/ 	.byte	0x04, 0x10
        /*008a*/ 	.short	(.L_29 - .L_28)
.L_28:
        /*008c*/ 	.word	0x00000080
        /*0090*/ 	.word	0x00000001
        /*0094*/ 	.word	0x00000001


	//----- nvinfo : EIATTR_CBANK_PARAM_SIZE
	.align		4
.L_29:
        /*0098*/ 	.byte	0x03, 0x19
        /*009a*/ 	.short	0x0034


	//----- nvinfo : EIATTR_PARAM_CBANK
	.align		4
        /*009c*/ 	.byte	0x04, 0x0a
        /*009e*/ 	.short	(.L_31 - .L_30)
	.align		4
.L_30:
        /*00a0*/ 	.word	index@(.nv.constant0.triton_poi_fused__native_batch_norm_legit_no_training_relu_4)
        /*00a4*/ 	.short	0x0210
        /*00a6*/ 	.short	0x0034


	//----- nvinfo : EIATTR_SW_WAR
	.align		4
.L_31:
        /*00a8*/ 	.byte	0x04, 0x36
        /*00aa*/ 	.short	(.L_33 - .L_32)
.L_32:
        /*00ac*/ 	.word	0x00000008
.L_33:


//--------------------- .nv.callgraph             --------------------------
	.section	.nv.callgraph,"",@"SHT_CUDA_CALLGRAPH"
	.align	4
	.sectionentsize	8
	.align		4
        /*0000*/ 	.word	0x00000000
	.align		4
        /*0004*/ 	.word	0xffffffff
	.align		4
        /*0008*/ 	.word	0x00000000
	.align		4
        /*000c*/ 	.word	0xfffffffe
	.align		4
        /*0010*/ 	.word	0x00000000
	.align		4
        /*0014*/ 	.word	0xfffffffd
	.align		4
        /*0018*/ 	.word	0x00000000
	.align		4
        /*001c*/ 	.word	0xfffffffc


//--------------------- .nv.constant4             --------------------------
	.section	.nv.constant4,"a",@progbits
	.align	8
	.align		8
.nv.constant4:
        /*0000*/ 	.dword	_$_str
	.align		8
        /*0008*/ 	.dword	_$_str_$_2


//--------------------- .text.triton_poi_fused__native_batch_norm_legit_no_training_relu_4 --------------------------
	.section	.text.triton_poi_fused__native_batch_norm_legit_no_training_relu_4,"ax",@progbits
	.align	128
        .global         triton_poi_fused__native_batch_norm_legit_no_training_relu_4
        .type           triton_poi_fused__native_batch_norm_legit_no_training_relu_4,@function
        .size           triton_poi_fused__native_batch_norm_legit_no_training_relu_4,(.L_x_1 - triton_poi_fused__native_batch_norm_legit_no_training_relu_4)
        .other          triton_poi_fused__native_batch_norm_legit_no_training_relu_4,@"STO_CUDA_ENTRY STV_DEFAULT"
triton_poi_fused__native_batch_norm_legit_no_training_relu_4:
.text.triton_poi_fused__native_batch_norm_legit_no_training_relu_4:
[----:B------:R-:W-:Y:S01]  /*0000*/  LDC R1, c[0x0][0x28] ;  /* 0x00000a00ff017b82 */ /* 0x000fe20000000800 */
[----:B------:R-:W1:Y:S07]  /*0010*/  S2R R0, SR_TID.X ;  /* 0x0000000000007919 */ /* 0x000e6e0000002100 */
[----:B------:R-:W2:Y:S01]  /*0020*/  LDC.64 R2, c[0x0][0x220] ;  /* 0x00008800ff027b82 */ /* 0x000ea20000000a00 */
[----:B------:R-:W-:Y:S01]  /*0030*/  ULDC.64 UR4, c[0x0][0x208] ;  /* 0x0000820000047ab9 */ /* 0x000fe20000000a00 */
[----:B------:R-:W3:Y:S06]  /*0040*/  S2R R5, SR_CTAID.X ;  /* 0x0000000000057919 */ /* 0x000eec0000002500 */
[----:B------:R-:W4:Y:S08]  /*0050*/  LDC.64 R6, c[0x0][0x218] ;  /* 0x00008600ff067b82 */ /* 0x000f300000000a00 */
[----:B------:R-:W5:Y:S08]  /*0060*/  LDC.64 R8, c[0x0][0x228] ;  /* 0x00008a00ff087b82 */ /* 0x000f700000000a00 */
[----:B------:R-:W5:Y:S01]  /*0070*/  LDC.64 R10, c[0x0][0x230] ;  /* 0x00008c00ff0a7b82 */ /* 0x000f620000000a00 */
[----:B-1----:R-:W-:-:S04]  /*0080*/  SHF.L.U32 R0, R0, 0x1, RZ ;  /* 0x0000000100007819 */ /* 0x002fc800000006ff */
[----:B------:R-:W-:-:S04]  /*0090*/  LOP3.LUT R0, R0, 0xfe, RZ, 0xc0, !PT ;  /* 0x000000fe00007812 */ /* 0x000fc800078ec0ff */
[----:B---3--:R-:W-:-:S05]  /*00a0*/  LEA R0, R5, R0, 0x8 ;  /* 0x0000000005007211 */ /* 0x008fca00078e40ff */
[----:B------:R-:W-:-:S05]  /*00b0*/  IMAD.HI R4, R0, 0x2aaaaaab, RZ ;  /* 0x2aaaaaab00047827 */ /* 0x000fca00078e02ff */
[----:B------:R-:W-:-:S04]  /*00c0*/  SHF.R.U32.HI R5, RZ, 0x1f, R4 ;  /* 0x0000001fff057819 */ /* 0x000fc80000011604 */
[----:B------:R-:W-:-:S05]  /*00d0*/  LEA.HI R5, R4, R5, RZ, 0x1b ;  /* 0x0000000504057211 */ /* 0x000fca00078fd8ff */
[----:B------:R-:W-:Y:S02]  /*00e0*/  IMAD R13, R5, -0xc0, R0 ;  /* 0xffffff40050d7824 */ /* 0x000fe400078e0200 */
[----:B------:R-:W1:Y:S02]  /*00f0*/  LDC.64 R4, c[0x0][0x210] ;  /* 0x00008400ff047b82 */ /* 0x000e640000000a00 */
[----:B--2---:R-:W-:-:S06]  /*0100*/  IMAD.WIDE R2, R13, 0x4, R2 ;  /* 0x000000040d027825 */ /* 0x004fcc00078e0202 */
[----:B------:R-:W2:Y:S01]  /*0110*/  LDG.E.EL.64 R2, desc[UR4][R2.64] ;  /* 0x0000000402027981 */ /* 0x000ea2000c2e1b00 */
[----:B----4-:R-:W-:-:S04]  /*0120*/  IMAD.WIDE R6, R13, 0x4, R6 ;  /* 0x000000040d067825 */ /* 0x010fc800078e0206 */
[C---:B-----5:R-:W-:Y:S02]  /*0130*/  IMAD.WIDE R8, R13.reuse, 0x4, R8 ;  /* 0x000000040d087825 */ /* 0x060fe400078e0208 */
[----:B------:R-:W3:Y:S02]  /*0140*/  LDG.E.EL.64 R6, desc[UR4][R6.64] ;  /* 0x0000000406067981 */ /* 0x000ee4000c2e1b00 */
[----:B0-----:R-:W-:Y:S02]  /*0150*/  IMAD.WIDE R10, R13, 0x4, R10 ;  /* 0x000000040d0a7825 */ /* 0x001fe400078e020a */
[----:B------:R-:W4:Y:S04]  /*0160*/  LDG.E.EL.64 R8, desc[UR4][R8.64] ;  /* 0x0000000408087981 */ /* 0x000f28000c2e1b00 */
[----:B------:R-:W4:Y:S01]  /*0170*/  LDG.E.EL.64 R10, desc[UR4][R10.64] ;  /* 0x000000040a0a7981 */ /* 0x000f22000c2e1b00 */
[----:B-1----:R-:W-:-:S06]  /*0180*/  IMAD.WIDE R4, R0, 0x4, R4 ;  /* 0x0000000400047825 */ /* 0x002fcc00078e0204 */
[----:B------:R-:W3:Y:S01]  /*0190*/  LDG.E.64 R4, desc[UR4][R4.64] ;  /* 0x0000000404047981 */ /* 0x000ee2000c1e1b00 */
[----:B------:R-:W-:Y:S01]  /*01a0*/  HFMA2.MMA R14, -RZ, RZ, 1.625, 0 ;  /* 0x3e800000ff0e7435 */ /* 0x000fe200000001ff */
[----:B--2---:R-:W-:Y:S01]  /*01b0*/  FADD R2, R2, 9.9999997473787516356e-06 ;  /* 0x3727c5ac02027421 */ /* 0x004fe20000000000 */
[----:B------:R-:W-:-:S03]  /*01c0*/  FADD R3, R3, 9.9999997473787516356e-06 ;  /* 0x3727c5ac03037421 */ /* 0x000fc60000000000 */
[----:B------:R-:W0:Y:S08]  /*01d0*/  MUFU.SQRT R12, R2 ;  /* 0x00000002000c7308 */ /* 0x000e300000002000 */
[----:B------:R1:W2:Y:S01]  /*01e0*/  MUFU.SQRT R13, R3 ;  /* 0x00000003000d7308 */ /* 0x0002a20000002000 */
[C---:B0-----:R-:W-:Y:S02]  /*01f0*/  FSETP.GT.AND P0, PT, R12.reuse, 8.50705917302346158658e+37, PT ;  /* 0x7e8000000c00780b */ /* 0x041fe40003f04000 */
[----:B------:R-:W-:Y:S01]  /*0200*/  FSETP.GEU.AND P2, PT, R12, 1.175494350822287508e-38, PT ;  /* 0x008000000c00780b */ /* 0x000fe20003f4e000 */
[----:B-1----:R-:W0:Y:S01]  /*0210*/  LDC.64 R2, c[0x0][0x238] ;  /* 0x00008e00ff027b82 */ /* 0x002e220000000a00 */
[----:B--2---:R-:W-:-:S02]  /*0220*/  FSETP.GT.AND P1, PT, R13, 8.50705917302346158658e+37, PT ;  /* 0x7e8000000d00780b */ /* 0x004fc40003f24000 */
[----:B------:R-:W-:-:S07]  /*0230*/  FSETP.GEU.AND P3, PT, R13, 1.175494350822287508e-38, PT ;  /* 0x008000000d00780b */ /* 0x000fce0003f6e000 */
[----:B------:R-:W-:-:S04]  /*0240*/  @P0 FMUL R12, R12, 0.25 ;  /* 0x3e8000000c0c0820 */ /* 0x000fc80000400000 */
[----:B------:R-:W-:Y:S01]  /*0250*/  @!P2 FMUL R12, R12, 16777216 ;  /* 0x4b8000000c0ca820 */ /* 0x000fe20000400000 */
[----:B------:R-:W-:-:S04]  /*0260*/  @P1 FMUL R13, R13, 0.25 ;  /* 0x3e8000000d0d1820 */ /* 0x000fc80000400000 */
[----:B------:R-:W-:Y:S01]  /*0270*/  @!P3 FMUL R13, R13, 16777216 ;  /* 0x4b8000000d0db820 */ /* 0x000fe20000400000 */
[----:B------:R-:W1:Y:S01]  /*0280*/  MUFU.RCP R12, R12 ;  /* 0x0000000c000c7308 */ /* 0x000e620000001000 */
[----:B------:R-:W-:-:S07]  /*0290*/  FSEL R15, R14, 1, P0 ;  /* 0x3f8000000e0f7808 */ /* 0x000fce0000000000 */
[----:B------:R-:W2:Y:S01]  /*02a0*/  MUFU.RCP R13, R13 ;  /* 0x0000000d000d7308 */ /* 0x000ea20000001000 */
[----:B------:R-:W-:Y:S01]  /*02b0*/  FSEL R14, R14, 1, P1 ;  /* 0x3f8000000e0e7808 */ /* 0x000fe20000800000 */
[----:B------:R-:W-:-:S04]  /*02c0*/  @!P2 FMUL R15, R15, 16777216 ;  /* 0x4b8000000f0fa820 */ /* 0x000fc80000400000 */
[----:B------:R-:W-:Y:S01]  /*02d0*/  @!P3 FMUL R14, R14, 16777216 ;  /* 0x4b8000000e0eb820 */ /* 0x000fe20000400000 */
[----:B---3--:R-:W-:Y:S01]  /*02e0*/  FADD R5, R5, -R7 ;  /* 0x8000000705057221 */ /* 0x008fe20000000000 */
[----:B------:R-:W-:Y:S01]  /*02f0*/  FADD R4, R4, -R6 ;  /* 0x8000000604047221 */ /* 0x000fe20000000000 */
[----:B-1----:R-:W-:Y:S01]  /*0300*/  FMUL R15, R12, R15 ;  /* 0x0000000f0c0f7220 */ /* 0x002fe20000400000 */
[----:B--2---:R-:W-:-:S03]  /*0310*/  FMUL R14, R13, R14 ;  /* 0x0000000e0d0e7220 */ /* 0x004fc60000400000 */
[----:B------:R-:W-:Y:S01]  /*0320*/  FMUL R15, R4, R15 ;  /* 0x0000000f040f7220 */ /* 0x000fe20000400000 */
[----:B------:R-:W-:-:S03]  /*0330*/  FMUL R14, R5, R14 ;  /* 0x0000000e050e7220 */ /* 0x000fc60000400000 */
[----:B----4-:R-:W-:Y:S01]  /*0340*/  FFMA R8, R8, R15, R10 ;  /* 0x0000000f08087223 */ /* 0x010fe2000000000a */
[----:B------:R-:W-:-:S04]  /*0350*/  FFMA R9, R9, R14, R11 ;  /* 0x0000000e09097223 */ /* 0x000fc8000000000b */
[----:B------:R-:W-:Y:S02]  /*0360*/  FSETP.GEU.AND P0, PT, R8, RZ, PT ;  /* 0x000000ff0800720b */ /* 0x000fe40003f0e000 */
[C---:B------:R-:W-:Y:S01]  /*0370*/  FSETP.GEU.AND P1, PT, R9.reuse, RZ, PT ;  /* 0x000000ff0900720b */ /* 0x040fe20003f2e000 */
[----:B0-----:R-:W-:Y:S01]  /*0380*/  IMAD.WIDE R2, R0, 0x4, R2 ;  /* 0x0000000400027825 */ /* 0x001fe200078e0202 */
[----:B------:R-:W-:Y:S02]  /*0390*/  FSEL R8, R8, RZ, P0 ;  /* 0x000000ff08087208 */ /* 0x000fe40000000000 */
[----:B------:R-:W-:-:S05]  /*03a0*/  FSEL R9, R9, RZ, P1 ;  /* 0x000000ff09097208 */ /* 0x000fca0000800000 */
[----:B------:R-:W-:Y:S01]  /*03b0*/  STG.E.64 desc[UR4][R2.64], R8 ;  /* 0x0000000802007986 */ /* 0x000fe2000c101b04 */
[----:B------:R-:W-:Y:S05]  /*03c0*/  EXIT ;  /* 0x000000000000794d */ /* 0x000fea0003800000 */
.L_x_0:
[----:B------:R-:W-:-:S00]  /*03d0*/  BRA `(.L_x_0) ;  /* 0xfffffffc00fc7947 */ /* 0x000fc0000383ffff */
[----:B------:R-:W-:-:S00]  /*03e0*/  NOP ;  /* 0x0000000000007918 */ /* 0x000fc00000000000 */
        /* <DEDUP_REMOVED lines=9> */
.L_x_1:


//--------------------- .nv.global.init           --------------------------
	.section	.nv.global.init,"aw",@progbits
.nv.global.init:
	.type		_$_str,@object
	.size		_$_str,(_$_str_$_2 - _$_str)
_$_str:
        /*0000*/ 	.byte	0x5f, 0x5f, 0x43, 0x55, 0x44, 0x41, 0x5f, 0x46, 0x54, 0x5a, 0x00
	.type		_$_str_$_2,@object
	.size		_$_str_$_2,(.L_1 - _$_str_$_2)
_$_str_$_2:
        /*000b*/ 	.byte	0x5f, 0x5f, 0x43, 0x55, 0x44, 0x41, 0x5f, 0x50, 0x52, 0x45, 0x43, 0x5f, 0x53, 0x51, 0x52, 0x54
        /*001b*/ 	.byte	0x00
.L_1:


//--------------------- .nv.constant0.triton_poi_fused__native_batch_norm_legit_no_training_relu_4 --------------------------
	.section	.nv.constant0.triton_poi_fused__native_batch_norm_legit_no_training_relu_4,"a",@progbits
	.sectionflags	@""
	.align	4
.nv.constant0.triton_poi_fused__native_batch_norm_legit_no_training_relu_4:
	.zero		580
